//
// Generated by NVIDIA NVVM Compiler
//
// Compiler Build ID: CL-36424714
// Cuda compilation tools, release 13.0, V13.0.88
// Based on NVVM 20.0.0
//

.version 9.0
.target sm_100
.address_size 64

	// .globl	_Z12vectorAddPTXPKfS0_Pfi

.visible .entry _Z12vectorAddPTXPKfS0_Pfi(
	.param .u64 .ptr .align 1 _Z12vectorAddPTXPKfS0_Pfi_param_0,
	.param .u64 .ptr .align 1 _Z12vectorAddPTXPKfS0_Pfi_param_1,
	.param .u64 .ptr .align 1 _Z12vectorAddPTXPKfS0_Pfi_param_2,
	.param .u32 _Z12vectorAddPTXPKfS0_Pfi_param_3
)
{
	.reg .pred 	%p<2>;
	.reg .b32 	%r<6>;
	.reg .b32 	%f<4>;
	.reg .b64 	%rd<11>;

	ld.param.u64 	%rd1, [_Z12vectorAddPTXPKfS0_Pfi_param_0];
	ld.param.u64 	%rd2, [_Z12vectorAddPTXPKfS0_Pfi_param_1];
	ld.param.u64 	%rd3, [_Z12vectorAddPTXPKfS0_Pfi_param_2];
	ld.param.u32 	%r2, [_Z12vectorAddPTXPKfS0_Pfi_param_3];
	mov.u32 	%r3, %ntid.x;
	mov.u32 	%r4, %ctaid.x;
	mov.u32 	%r5, %tid.x;
	mad.lo.s32 	%r1, %r3, %r4, %r5;
	setp.ge.s32 	%p1, %r1, %r2;
	@%p1 bra 	$L__BB0_2;
	cvta.to.global.u64 	%rd4, %rd1;
	cvta.to.global.u64 	%rd5, %rd2;
	cvta.to.global.u64 	%rd6, %rd3;
	mul.wide.s32 	%rd7, %r1, 4;
	add.s64 	%rd8, %rd6, %rd7;
	add.s64 	%rd9, %rd4, %rd7;
	ld.global.f32 	%f2, [%rd9];
	add.s64 	%rd10, %rd5, %rd7;
	ld.global.f32 	%f3, [%rd10];
	// begin inline asm
	{
	add.f32 %f1, %f2, %f3;
	}
	// end inline asm
	st.global.f32 	[%rd8], %f1;
$L__BB0_2:
	ret;

}


// ===== COMPILED SASS (sm_100) =====

	.target	sm_100

	.elftype	@"ET_EXEC"


//--------------------- .note.nv.tkinfo           --------------------------
	.section	.note.nv.tkinfo,"",@"SHT_NOTE"
	.sectionflags	@"SHF_NOTE_NV_TKINFO"
	.tkinfo
        /*0018*/ 	.word	0x00000002
        /*0030*/ 	.string	""
        /*0030*/ 	.string	"ptxas"
        /*0030*/ 	.string	"Cuda compilation tools, release 13.0, V13.0.88"
        /*0030*/ 	.string	"Build cuda_13.0.r13.0/compiler.36424714_0"
        /*0030*/ 	.string	"-arch sm_100 -m 64 "



//--------------------- .note.nv.cuinfo           --------------------------
	.section	.note.nv.cuinfo,"",@"SHT_NOTE"
	.sectionflags	@"SHF_NOTE_NV_CUINFO"
        /*0018*/ 	.short	0x0002
        /*001a*/ 	.short	0x0064
        /*001c*/ 	.short	0x0082
	.zero		2


//--------------------- .nv.info                  --------------------------
	.section	.nv.info,"",@"SHT_CUDA_INFO"
	.align	4


	//----- nvinfo : EIATTR_REGCOUNT
	.align		4
        /*0000*/ 	.byte	0x04, 0x2f
        /*0002*/ 	.short	(.L_1 - .L_0)
	.align		4
.L_0:
        /*0004*/ 	.word	index@(_Z12vectorAddPTXPKfS0_Pfi)
        /*0008*/ 	.word	0x0000000c


	//----- nvinfo : EIATTR_FRAME_SIZE
	.align		4
.L_1:
        /*000c*/ 	.byte	0x04, 0x11
        /*000e*/ 	.short	(.L_3 - .L_2)
	.align		4
.L_2:
        /*0010*/ 	.word	index@(_Z12vectorAddPTXPKfS0_Pfi)
        /*0014*/ 	.word	0x00000000


	//----- nvinfo : EIATTR_MIN_STACK_SIZE
	.align		4
.L_3:
        /*0018*/ 	.byte	0x04, 0x12
        /*001a*/ 	.short	(.L_5 - .L_4)
	.align		4
.L_4:
        /*001c*/ 	.word	index@(_Z12vectorAddPTXPKfS0_Pfi)
        /*0020*/ 	.word	0x00000000
.L_5:


//--------------------- .nv.compat                --------------------------
	.section	.nv.compat,"",@"SHT_CUDA_COMPAT_INFO"
	.align	4
        /*0000*/ 	.byte	0x02, 0x09, 0x00, 0x00, 0x02, 0x02, 0x01, 0x00, 0x02, 0x05, 0x05, 0x00, 0x03, 0x07, 0x01, 0x01
        /*0010*/ 	.byte	0x02, 0x03, 0x00, 0x00, 0x02, 0x06, 0x01, 0x00, 0x04, 0x0b, 0x08, 0x00, 0x09, 0x00, 0x00, 0x00
        /*0020*/ 	.byte	0x00, 0x00, 0x00, 0x00


//--------------------- .nv.info._Z12vectorAddPTXPKfS0_Pfi --------------------------
	.section	.nv.info._Z12vectorAddPTXPKfS0_Pfi,"",@"SHT_CUDA_INFO"
	.sectionflags	@""
	.align	4


	//----- nvinfo : EIATTR_CUDA_API_VERSION
	.align		4
        /*0000*/ 	.byte	0x04, 0x37
        /*0002*/ 	.short	(.L_7 - .L_6)
.L_6:
        /*0004*/ 	.word	0x00000082


	//----- nvinfo : EIATTR_KPARAM_INFO
	.align		4
.L_7:
        /*0008*/ 	.byte	0x04, 0x17
        /*000a*/ 	.short	(.L_9 - .L_8)
.L_8:
        /*000c*/ 	.word	0x00000000
        /*0010*/ 	.short	0x0003
        /*0012*/ 	.short	0x0018
        /*0014*/ 	.byte	0x00, 0xf0, 0x11, 0x00


	//----- nvinfo : EIATTR_KPARAM_INFO
	.align		4
.L_9:
        /*0018*/ 	.byte	0x04, 0x17
        /*001a*/ 	.short	(.L_11 - .L_10)
.L_10:
        /*001c*/ 	.word	0x00000000
        /*0020*/ 	.short	0x0002
        /*0022*/ 	.short	0x0010
        /*0024*/ 	.byte	0x00, 0xf5, 0x21, 0x00


	//----- nvinfo : EIATTR_KPARAM_INFO
	.align		4
.L_11:
        /*0028*/ 	.byte	0x04, 0x17
        /*002a*/ 	.short	(.L_13 - .L_12)
.L_12:
        /*002c*/ 	.word	0x00000000
        /*0030*/ 	.short	0x0001
        /*0032*/ 	.short	0x0008
        /*0034*/ 	.byte	0x00, 0xf5, 0x21, 0x00


	//----- nvinfo : EIATTR_KPARAM_INFO
	.align		4
.L_13:
        /*0038*/ 	.byte	0x04, 0x17
        /*003a*/ 	.short	(.L_15 - .L_14)
.L_14:
        /*003c*/ 	.word	0x00000000
        /*0040*/ 	.short	0x0000
        /*0042*/ 	.short	0x0000
        /*0044*/ 	.byte	0x00, 0xf5, 0x21, 0x00


	//----- nvinfo : EIATTR_SPARSE_MMA_MASK
	.align		4
.L_15:
        /*0048*/ 	.byte	0x03, 0x50
        /*004a*/ 	.short	0x0000


	//----- nvinfo : EIATTR_MAXREG_COUNT
	.align		4
        /*004c*/ 	.byte	0x03, 0x1b
        /*004e*/ 	.short	0x00ff


	//----- nvinfo : EIATTR_MERCURY_ISA_VERSION
	.align		4
        /*0050*/ 	.byte	0x03, 0x5f
        /*0052*/ 	.short	0x0101


	//----- nvinfo : EIATTR_VRC_CTA_INIT_COUNT
	.align		4
        /*0054*/ 	.byte	0x02, 0x4a
	.zero		1
	.zero		1


	//----- nvinfo : EIATTR_EXIT_INSTR_OFFSETS
	.align		4
        /*0058*/ 	.byte	0x04, 0x1c
        /*005a*/ 	.short	(.L_17 - .L_16)


	//   ....[0]....
.L_16:
        /*005c*/ 	.word	0x00000070


	//   ....[1]....
        /*0060*/ 	.word	0x00000130


	//----- nvinfo : EIATTR_CBANK_PARAM_SIZE
	.align		4
.L_17:
        /*0064*/ 	.byte	0x03, 0x19
        /*0066*/ 	.short	0x001c


	//----- nvinfo : EIATTR_PARAM_CBANK
	.align		4
        /*0068*/ 	.byte	0x04, 0x0a
        /*006a*/ 	.short	(.L_19 - .L_18)
	.align		4
.L_18:
        /*006c*/ 	.word	index@(.nv.constant0._Z12vectorAddPTXPKfS0_Pfi)
        /*0070*/ 	.short	0x0380
        /*0072*/ 	.short	0x001c


	//----- nvinfo : EIATTR_SW_WAR
	.align		4
.L_19:
        /*0074*/ 	.byte	0x04, 0x36
        /*0076*/ 	.short	(.L_21 - .L_20)
.L_20:
        /*0078*/ 	.word	0x00000008
.L_21:


//--------------------- .nv.callgraph             --------------------------
	.section	.nv.callgraph,"",@"SHT_CUDA_CALLGRAPH"
	.align	4
	.sectionentsize	8
	.align		4
        /*0000*/ 	.word	0x00000000
	.align		4
        /*0004*/ 	.word	0xffffffff
	.align		4
        /*0008*/ 	.word	0x00000000
	.align		4
        /*000c*/ 	.word	0xfffffffe
	.align		4
        /*0010*/ 	.word	0x00000000
	.align		4
        /*0014*/ 	.word	0xfffffffd
	.align		4
        /*0018*/ 	.word	0x00000000
	.align		4
        /*001c*/ 	.word	0xfffffffc


//--------------------- .text._Z12vectorAddPTXPKfS0_Pfi --------------------------
	.section	.text._Z12vectorAddPTXPKfS0_Pfi,"ax",@progbits
	.align	128
        .global         _Z12vectorAddPTXPKfS0_Pfi
        .type           _Z12vectorAddPTXPKfS0_Pfi,@function
        .size           _Z12vectorAddPTXPKfS0_Pfi,(.L_x_1 - _Z12vectorAddPTXPKfS0_Pfi)
        .other          _Z12vectorAddPTXPKfS0_Pfi,@"STO_CUDA_ENTRY STV_DEFAULT"
_Z12vectorAddPTXPKfS0_Pfi:
.text._Z12vectorAddPTXPKfS0_Pfi:
[----:B------:R-:W-:Y:S01]  /*0000*/  LDC R1, c[0x0][0x37c] ;  /* 0x0000df00ff017b82 */ /* 0x000fe20000000800 */
[----:B------:R-:W0:Y:S01]  /*0010*/  S2R R9, SR_CTAID.X ;  /* 0x0000000000097919 */ /* 0x000e220000002500 */
[----:B------:R-:W0:Y:S01]  /*0020*/  LDCU UR4, c[0x0][0x360] ;  /* 0x00006c00ff0477ac */ /* 0x000e220008000800 */
[----:B------:R-:W0:Y:S01]  /*0030*/  S2R R0, SR_TID.X ;  /* 0x0000000000007919 */ /* 0x000e220000002100 */
[----:B------:R-:W1:Y:S01]  /*0040*/  LDCU UR5, c[0x0][0x398] ;  /* 0x00007300ff0577ac */ /* 0x000e620008000800 */
[----:B0-----:R-:W-:-:S05]  /*0050*/  IMAD R9, R9, UR4, R0 ;  /* 0x0000000409097c24 */ /* 0x001fca000f8e0200 */
[----:B-1----:R-:W-:-:S13]  /*0060*/  ISETP.GE.AND P0, PT, R9, UR5, PT ;  /* 0x0000000509007c0c */ /* 0x002fda000bf06270 */
[----:B------:R-:W-:Y:S05]  /*0070*/  @P0 EXIT ;  /* 0x000000000000094d */ /* 0x000fea0003800000 */
[----:B------:R-:W0:Y:S01]  /*0080*/  LDC.64 R4, c[0x0][0x380] ;  /* 0x0000e000ff047b82 */ /* 0x000e220000000a00 */
[----:B------:R-:W1:Y:S07]  /*0090*/  LDCU.64 UR4, c[0x0][0x358] ;  /* 0x00006b00ff0477ac */ /* 0x000e6e0008000a00 */
[----:B------:R-:W2:Y:S08]  /*00a0*/  LDC.64 R6, c[0x0][0x388] ;  /* 0x0000e200ff067b82 */ /* 0x000eb00000000a00 */
[----:B------:R-:W3:Y:S01]  /*00b0*/  LDC.64 R2, c[0x0][0x390] ;  /* 0x0000e400ff027b82 */ /* 0x000ee20000000a00 */
[----:B0-----:R-:W-:-:S06]  /*00c0*/  IMAD.WIDE R4, R9, 0x4, R4 ;  /* 0x0000000409047825 */ /* 0x001fcc00078e0204 */
[----:B-1----:R-:W4:Y:S01]  /*00d0*/  LDG.E R4, desc[UR4][R4.64] ;  /* 0x0000000404047981 */ /* 0x002f22000c1e1900 */
[----:B--2---:R-:W-:-:S06]  /*00e0*/  IMAD.WIDE R6, R9, 0x4, R6 ;  /* 0x0000000409067825 */ /* 0x004fcc00078e0206 */
[----:B------:R-:W4:Y:S01]  /*00f0*/  LDG.E R7, desc[UR4][R6.64] ;  /* 0x0000000406077981 */ /* 0x000f22000c1e1900 */
[----:B---3--:R-:W-:-:S04]  /*0100*/  IMAD.WIDE R2, R9, 0x4, R2 ;  /* 0x0000000409027825 */ /* 0x008fc800078e0202 */
[----:B----4-:R-:W-:-:S05]  /*0110*/  FADD R9, R4, R7 ;  /* 0x0000000704097221 */ /* 0x010fca0000000000 */
[----:B------:R-:W-:Y:S01]  /*0120*/  STG.E desc[UR4][R2.64], R9 ;  /* 0x0000000902007986 */ /* 0x000fe2000c101904 */
[----:B------:R-:W-:Y:S05]  /*0130*/  EXIT ;  /* 0x000000000000794d */ /* 0x000fea0003800000 */
.L_x_0:
[----:B------:R-:W-:-:S00]  /*0140*/  BRA `(.L_x_0) ;  /* 0xfffffffc00fc7947 */ /* 0x000fc0000383ffff */
[----:B------:R-:W-:-:S00]  /*0150*/  NOP ;  /* 0x0000000000007918 */ /* 0x000fc00000000000 */
        /* <DEDUP_REMOVED lines=10> */
.L_x_1:


//--------------------- .nv.shared.reserved.0     --------------------------
	.section	.nv.shared.reserved.0,"aw",@nobits
	.weak		__nv_reservedSMEM_offset_0_alias
	.size		__nv_reservedSMEM_offset_0_alias, 0, 64
	.other		__nv_reservedSMEM_offset_0_alias,@"STO_CUDA_RESERVED_SHARED STV_DEFAULT"
__nv_reservedSMEM_offset_0_alias:
	.zero		0
	.zero		64


//--------------------- .nv.constant0._Z12vectorAddPTXPKfS0_Pfi --------------------------
	.section	.nv.constant0._Z12vectorAddPTXPKfS0_Pfi,"a",@progbits
	.sectionflags	@""
	.align	4
.nv.constant0._Z12vectorAddPTXPKfS0_Pfi:
	.zero		924


//--------------------- SYMBOLS --------------------------

	.type		.nv.reservedSmem.offset0,@object
	.size		.nv.reservedSmem.offset0,0x4
